	.headerflags	@"EF_CUDA_TEXMODE_UNIFIED EF_CUDA_64BIT_ADDRESS EF_CUDA_ACCELERATORS EF_CUDA_SM90 EF_CUDA_VIRTUAL_SM(EF_CUDA_SM90)"
	.elftype	@"ET_EXEC"


//--------------------- .nv.info                  --------------------------
	.section	.nv.info,"",@"SHT_CUDA_INFO"
	.align	4


	//----- nvinfo : EIATTR_REGCOUNT
	.align		4
        /*0000*/ 	.byte	0x04, 0x2f
        /*0002*/ 	.short	(.L_1 - .L_0)
	.align		4
.L_0:
        /*0004*/ 	.word	index@(triton_poi_fused__unsafe_index_add_mul_sub_78)
        /*0008*/ 	.word	0x00000019


	//----- nvinfo : EIATTR_MIN_STACK_SIZE
	.align		4
.L_1:
        /*000c*/ 	.byte	0x04, 0x12
        /*000e*/ 	.short	(.L_3 - .L_2)
	.align		4
.L_2:
        /*0010*/ 	.word	index@(triton_poi_fused__unsafe_index_add_mul_sub_78)
        /*0014*/ 	.word	0x00000000


	//----- nvinfo : EIATTR_FRAME_SIZE
	.align		4
.L_3:
        /*0018*/ 	.byte	0x04, 0x11
        /*001a*/ 	.short	(.L_5 - .L_4)
	.align		4
.L_4:
        /*001c*/ 	.word	index@(triton_poi_fused__unsafe_index_add_mul_sub_78)
        /*0020*/ 	.word	0x00000000


	//----- nvinfo : EIATTR_MIN_STACK_SIZE
	.align		4
.L_5:
        /*0024*/ 	.byte	0x04, 0x12
        /*0026*/ 	.short	(.L_7 - .L_6)
	.align		4
.L_6:
        /*0028*/ 	.word	index@(triton_poi_fused__unsafe_index_add_mul_sub_78)
        /*002c*/ 	.word	0x00000000
.L_7:


//--------------------- .nv.info.triton_poi_fused__unsafe_index_add_mul_sub_78 --------------------------
	.section	.nv.info.triton_poi_fused__unsafe_index_add_mul_sub_78,"",@"SHT_CUDA_INFO"
	.sectionflags	@""
	.align	4


	//----- nvinfo : EIATTR_CUDA_API_VERSION
	.align		4
        /*0000*/ 	.byte	0x04, 0x37
        /*0002*/ 	.short	(.L_9 - .L_8)
.L_8:
        /*0004*/ 	.word	0x0000007c


	//----- nvinfo : EIATTR_KPARAM_INFO
	.align		4
.L_9:
        /*0008*/ 	.byte	0x04, 0x17
        /*000a*/ 	.short	(.L_11 - .L_10)
.L_10:
        /*000c*/ 	.word	0x00000000
        /*0010*/ 	.short	0x0006
        /*0012*/ 	.short	0x0030
        /*0014*/ 	.byte	0x00, 0xf0, 0x11, 0x00


	//----- nvinfo : EIATTR_KPARAM_INFO
	.align		4
.L_11:
        /*0018*/ 	.byte	0x04, 0x17
        /*001a*/ 	.short	(.L_13 - .L_12)
.L_12:
        /*001c*/ 	.word	0x00000000
        /*0020*/ 	.short	0x0005
        /*0022*/ 	.short	0x0028
        /*0024*/ 	.byte	0x00, 0xf4, 0x21, 0x00


	//----- nvinfo : EIATTR_KPARAM_INFO
	.align		4
.L_13:
        /*0028*/ 	.byte	0x04, 0x17
        /*002a*/ 	.short	(.L_15 - .L_14)
.L_14:
        /*002c*/ 	.word	0x00000000
        /*0030*/ 	.short	0x0004
        /*0032*/ 	.short	0x0020
        /*0034*/ 	.byte	0x00, 0xf4, 0x21, 0x00


	//----- nvinfo : EIATTR_KPARAM_INFO
	.align		4
.L_15:
        /*0038*/ 	.byte	0x04, 0x17
        /*003a*/ 	.short	(.L_17 - .L_16)
.L_16:
        /*003c*/ 	.word	0x00000000
        /*0040*/ 	.short	0x0003
        /*0042*/ 	.short	0x0018
        /*0044*/ 	.byte	0x00, 0xf4, 0x21, 0x00


	//----- nvinfo : EIATTR_KPARAM_INFO
	.align		4
.L_17:
        /*0048*/ 	.byte	0x04, 0x17
        /*004a*/ 	.short	(.L_19 - .L_18)
.L_18:
        /*004c*/ 	.word	0x00000000
        /*0050*/ 	.short	0x0002
        /*0052*/ 	.short	0x0010
        /*0054*/ 	.byte	0x00, 0xf4, 0x21, 0x00


	//----- nvinfo : EIATTR_KPARAM_INFO
	.align		4
.L_19:
        /*0058*/ 	.byte	0x04, 0x17
        /*005a*/ 	.short	(.L_21 - .L_20)
.L_20:
        /*005c*/ 	.word	0x00000000
        /*0060*/ 	.short	0x0001
        /*0062*/ 	.short	0x0008
        /*0064*/ 	.byte	0x00, 0xf4, 0x21, 0x00


	//----- nvinfo : EIATTR_KPARAM_INFO
	.align		4
.L_21:
        /*0068*/ 	.byte	0x04, 0x17
        /*006a*/ 	.short	(.L_23 - .L_22)
.L_22:
        /*006c*/ 	.word	0x00000000
        /*0070*/ 	.short	0x0000
        /*0072*/ 	.short	0x0000
        /*0074*/ 	.byte	0x00, 0xf4, 0x21, 0x00


	//----- nvinfo : EIATTR_SPARSE_MMA_MASK
	.align		4
.L_23:
        /*0078*/ 	.byte	0x03, 0x50
        /*007a*/ 	.short	0x0000


	//----- nvinfo : EIATTR_MAXREG_COUNT
	.align		4
        /*007c*/ 	.byte	0x03, 0x1b
        /*007e*/ 	.short	0x00ff


	//----- nvinfo : EIATTR_EXIT_INSTR_OFFSETS
	.align		4
        /*0080*/ 	.byte	0x04, 0x1c
        /*0082*/ 	.short	(.L_25 - .L_24)


	//   ....[0]....
.L_24:
        /*0084*/ 	.word	0x000004e0


	//----- nvinfo : EIATTR_REQNTID
	.align		4
.L_25:
        /*0088*/ 	.byte	0x04, 0x10
        /*008a*/ 	.short	(.L_27 - .L_26)
.L_26:
        /*008c*/ 	.word	0x00000080
        /*0090*/ 	.word	0x00000001
        /*0094*/ 	.word	0x00000001


	//----- nvinfo : EIATTR_CBANK_PARAM_SIZE
	.align		4
.L_27:
        /*0098*/ 	.byte	0x03, 0x19
        /*009a*/ 	.short	0x0034


	//----- nvinfo : EIATTR_PARAM_CBANK
	.align		4
        /*009c*/ 	.byte	0x04, 0x0a
        /*009e*/ 	.short	(.L_29 - .L_28)
	.align		4
.L_28:
        /*00a0*/ 	.word	index@(.nv.constant0.triton_poi_fused__unsafe_index_add_mul_sub_78)
        /*00a4*/ 	.short	0x0210
        /*00a6*/ 	.short	0x0034


	//----- nvinfo : EIATTR_SW_WAR
	.align		4
.L_29:
        /*00a8*/ 	.byte	0x04, 0x36
        /*00aa*/ 	.short	(.L_31 - .L_30)
.L_30:
        /*00ac*/ 	.word	0x00000008
.L_31:


//--------------------- .nv.callgraph             --------------------------
	.section	.nv.callgraph,"",@"SHT_CUDA_CALLGRAPH"
	.align	4
	.sectionentsize	8
	.align		4
        /*0000*/ 	.word	0x00000000
	.align		4
        /*0004*/ 	.word	0xffffffff
	.align		4
        /*0008*/ 	.word	0x00000000
	.align		4
        /*000c*/ 	.word	0xfffffffe
	.align		4
        /*0010*/ 	.word	0x00000000
	.align		4
        /*0014*/ 	.word	0xfffffffd
	.align		4
        /*0018*/ 	.word	0x00000000
	.align		4
        /*001c*/ 	.word	0xfffffffc


//--------------------- .text.triton_poi_fused__unsafe_index_add_mul_sub_78 --------------------------
	.section	.text.triton_poi_fused__unsafe_index_add_mul_sub_78,"ax",@progbits
	.align	128
        .global         triton_poi_fused__unsafe_index_add_mul_sub_78
        .type           triton_poi_fused__unsafe_index_add_mul_sub_78,@function
        .size           triton_poi_fused__unsafe_index_add_mul_sub_78,(.L_x_1 - triton_poi_fused__unsafe_index_add_mul_sub_78)
        .other          triton_poi_fused__unsafe_index_add_mul_sub_78,@"STO_CUDA_ENTRY STV_DEFAULT"
triton_poi_fused__unsafe_index_add_mul_sub_78:
.text.triton_poi_fused__unsafe_index_add_mul_sub_78:
[----:B------:R-:W-:Y:S01]  /*0000*/  LDC R1, c[0x0][0x28] ;  /* 0x00000a00ff017b82 */ /* 0x000fe20000000800 */
[----:B------:R-:W1:Y:S07]  /*0010*/  S2R R0, SR_TID.X ;  /* 0x0000000000007919 */ /* 0x000e6e0000002100 */
[----:B------:R-:W2:Y:S01]  /*0020*/  LDC.64 R14, c[0x0][0x210] ;  /* 0x00008400ff0e7b82 */ /* 0x000ea20000000a00 */
[----:B------:R-:W-:Y:S01]  /*0030*/  ULDC.64 UR4, c[0x0][0x208] ;  /* 0x0000820000047ab9 */ /* 0x000fe20000000a00 */
[----:B------:R-:W-:Y:S01]  /*0040*/  ULDC.64 UR6, c[0x0][0x220] ;  /* 0x0000880000067ab9 */ /* 0x000fe20000000a00 */
[----:B------:R-:W3:Y:S05]  /*0050*/  S2R R3, SR_CTAID.X ;  /* 0x0000000000037919 */ /* 0x000eea0000002500 */
[----:B------:R-:W4:Y:S01]  /*0060*/  LDC.64 R8, c[0x0][0x218] ;  /* 0x00008600ff087b82 */ /* 0x000f220000000a00 */
[----:B-1----:R-:W-:-:S05]  /*0070*/  IMAD.SHL.U32 R0, R0, 0x2, RZ ;  /* 0x0000000200007824 */ /* 0x002fca00078e00ff */
[----:B------:R-:W-:-:S05]  /*0080*/  LOP3.LUT R0, R0, 0xfe, RZ, 0xc0, !PT ;  /* 0x000000fe00007812 */ /* 0x000fca00078ec0ff */
[----:B---3--:R-:W-:-:S05]  /*0090*/  IMAD R0, R3, 0x100, R0 ;  /* 0x0000010003007824 */ /* 0x008fca00078e0200 */
[----:B------:R-:W-:-:S04]  /*00a0*/  SHF.R.S32.HI R5, RZ, 0x1f, R0 ;  /* 0x0000001fff057819 */ /* 0x000fc80000011400 */
[----:B------:R-:W-:-:S04]  /*00b0*/  LEA.HI R2, R5, R0, RZ, 0x3 ;  /* 0x0000000005027211 */ /* 0x000fc800078f18ff */
[----:B------:R-:W-:Y:S02]  /*00c0*/  SHF.R.S32.HI R4, RZ, 0x3, R2 ;  /* 0x00000003ff047819 */ /* 0x000fe40000011402 */
[----:B------:R-:W-:Y:S02]  /*00d0*/  LOP3.LUT R7, R2, 0xfffffff8, RZ, 0xc0, !PT ;  /* 0xfffffff802077812 */ /* 0x000fe400078ec0ff */
[----:B------:R-:W-:-:S04]  /*00e0*/  LEA.HI R5, R4, R4, RZ, 0x3 ;  /* 0x0000000404057211 */ /* 0x000fc800078f18ff */
[----:B------:R-:W-:-:S05]  /*00f0*/  LOP3.LUT R5, R5, 0xfffffff8, RZ, 0xc0, !PT ;  /* 0xfffffff805057812 */ /* 0x000fca00078ec0ff */
[----:B------:R-:W-:-:S04]  /*0100*/  IMAD.IADD R5, R4, 0x1, -R5 ;  /* 0x0000000104057824 */ /* 0x000fc800078e0a05 */
[----:B--2---:R-:W-:Y:S02]  /*0110*/  IMAD.WIDE R14, R5, 0x8, R14 ;  /* 0x00000008050e7825 */ /* 0x004fe400078e020e */
[----:B------:R-:W1:Y:S04]  /*0120*/  LDC.64 R4, c[0x0][0x228] ;  /* 0x00008a00ff047b82 */ /* 0x000e680000000a00 */
[----:B------:R-:W2:Y:S01]  /*0130*/  LDG.E.EL.64 R14, desc[UR4][R14.64] ;  /* 0x000000040e0e7981 */ /* 0x000ea2000c2e1b00 */
[----:B------:R-:W-:-:S04]  /*0140*/  IMAD.IADD R12, R0, 0x1, -R7 ;  /* 0x00000001000c7824 */ /* 0x000fc800078e0a07 */
[----:B----4-:R-:W-:-:S06]  /*0150*/  IMAD.WIDE R8, R12, 0x8, R8 ;  /* 0x000000080c087825 */ /* 0x010fcc00078e0208 */
[----:B------:R-:W3:Y:S01]  /*0160*/  LDG.E.EL.128 R8, desc[UR4][R8.64] ;  /* 0x0000000408087981 */ /* 0x000ee2000c2e1d00 */
[----:B-1----:R-:W-:-:S06]  /*0170*/  IMAD.WIDE R4, R12, 0x8, R4 ;  /* 0x000000080c047825 */ /* 0x002fcc00078e0204 */
[----:B------:R-:W4:Y:S01]  /*0180*/  LDG.E.EL.128 R4, desc[UR4][R4.64] ;  /* 0x0000000404047981 */ /* 0x000f22000c2e1d00 */
[----:B------:R-:W-:-:S04]  /*0190*/  SHF.R.S32.HI R3, RZ, 0x17, R3 ;  /* 0x00000017ff037819 */ /* 0x000fc80000011403 */
[----:B------:R-:W-:-:S04]  /*01a0*/  SGXT R3, R3, 0x1 ;  /* 0x000000010303781a */ /* 0x000fc80000000200 */
[----:B------:R-:W-:Y:S02]  /*01b0*/  LEA.HI R3, R3, R0, RZ, 0x6 ;  /* 0x0000000003037211 */ /* 0x000fe400078f30ff */
[----:B--2---:R-:W-:-:S04]  /*01c0*/  SHF.R.U32.HI R13, RZ, 0x1d, R15 ;  /* 0x0000001dff0d7819 */ /* 0x004fc8000001160f */
[----:B------:R-:W-:-:S04]  /*01d0*/  LOP3.LUT R13, R13, 0x4, RZ, 0xc0, !PT ;  /* 0x000000040d0d7812 */ /* 0x000fc800078ec0ff */
[----:B------:R-:W-:Y:S02]  /*01e0*/  IADD3 R16, P0, R14, R13, RZ ;  /* 0x0000000d0e107210 */ /* 0x000fe40007f1e0ff */
[----:B---3--:R-:W-:-:S03]  /*01f0*/  SHF.R.U32.HI R19, RZ, 0x1b, R9 ;  /* 0x0000001bff137819 */ /* 0x008fc60000011609 */
[----:B------:R-:W-:Y:S01]  /*0200*/  IMAD.X R13, RZ, RZ, R15, P0 ;  /* 0x000000ffff0d7224 */ /* 0x000fe200000e060f */
[----:B------:R-:W-:Y:S01]  /*0210*/  LEA R2, P0, R8, UR6, 0x2 ;  /* 0x0000000608027c11 */ /* 0x000fe2000f8010ff */
[----:B------:R-:W-:Y:S01]  /*0220*/  IMAD.SHL.U32 R14, R16, 0x10, RZ ;  /* 0x00000010100e7824 */ /* 0x000fe200078e00ff */
[----:B------:R-:W-:Y:S02]  /*0230*/  SHF.R.U32.HI R15, RZ, 0x1b, R11 ;  /* 0x0000001bff0f7819 */ /* 0x000fe4000001160b */
[----:B------:R-:W-:Y:S02]  /*0240*/  LEA R17, P1, R10, UR6, 0x2 ;  /* 0x000000060a117c11 */ /* 0x000fe4000f8210ff */
[----:B------:R-:W-:Y:S02]  /*0250*/  LEA.HI.X R18, R8, UR7, R9, 0x2, P0 ;  /* 0x0000000708127c11 */ /* 0x000fe400080f1409 */
[----:B------:R-:W-:Y:S02]  /*0260*/  SHF.L.U64.HI R13, R16, 0x4, R13 ;  /* 0x00000004100d7819 */ /* 0x000fe4000001020d */
[----:B------:R-:W-:-:S02]  /*0270*/  LOP3.LUT R15, R15, 0x10, RZ, 0xc0, !PT ;  /* 0x000000100f0f7812 */ /* 0x000fc400078ec0ff */
[----:B----4-:R-:W-:Y:S02]  /*0280*/  LEA R9, P4, R4, UR6, 0x2 ;  /* 0x0000000604097c11 */ /* 0x010fe4000f8810ff */
[----:B------:R-:W-:Y:S02]  /*0290*/  LEA.HI.X R16, R10, UR7, R11, 0x2, P1 ;  /* 0x000000070a107c11 */ /* 0x000fe400088f140b */
[--C-:B------:R-:W-:Y:S02]  /*02a0*/  SHF.R.U32.HI R11, RZ, 0x1b, R5.reuse ;  /* 0x0000001bff0b7819 */ /* 0x100fe40000011605 */
[----:B------:R-:W-:Y:S02]  /*02b0*/  LEA.HI.X R20, R4, UR7, R5, 0x2, P4 ;  /* 0x0000000704147c11 */ /* 0x000fe4000a0f1405 */
[----:B------:R-:W1:Y:S01]  /*02c0*/  LDC.64 R4, c[0x0][0x230] ;  /* 0x00008c00ff047b82 */ /* 0x000e620000000a00 */
[----:B------:R-:W-:Y:S02]  /*02d0*/  IADD3 R8, P2, P3, R14, R17, R15 ;  /* 0x000000110e087210 */ /* 0x000fe40007b5e00f */
[----:B------:R-:W-:-:S02]  /*02e0*/  LOP3.LUT R19, R19, 0x10, RZ, 0xc0, !PT ;  /* 0x0000001013137812 */ /* 0x000fc400078ec0ff */
[----:B------:R-:W-:Y:S02]  /*02f0*/  LEA R15, P4, R6, UR6, 0x2 ;  /* 0x00000006060f7c11 */ /* 0x000fe4000f8810ff */
[----:B------:R-:W-:Y:S02]  /*0300*/  SHF.R.U32.HI R10, RZ, 0x1b, R7 ;  /* 0x0000001bff0a7819 */ /* 0x000fe40000011607 */
[----:B------:R-:W-:Y:S02]  /*0310*/  LOP3.LUT R11, R11, 0x10, RZ, 0xc0, !PT ;  /* 0x000000100b0b7812 */ /* 0x000fe400078ec0ff */
[----:B------:R-:W-:Y:S02]  /*0320*/  IADD3 R2, P0, P1, R14, R2, R19 ;  /* 0x000000020e027210 */ /* 0x000fe4000791e013 */
[----:B------:R-:W-:Y:S02]  /*0330*/  LEA.HI.X R22, R6, UR7, R7, 0x2, P4 ;  /* 0x0000000706167c11 */ /* 0x000fe4000a0f1407 */
[----:B------:R-:W-:-:S02]  /*0340*/  LOP3.LUT R7, R10, 0x10, RZ, 0xc0, !PT ;  /* 0x000000100a077812 */ /* 0x000fc400078ec0ff */
[C---:B------:R-:W-:Y:S02]  /*0350*/  IADD3 R6, P4, P5, R14.reuse, R9, R11 ;  /* 0x000000090e067210 */ /* 0x040fe40007d9e00b */
[----:B------:R-:W-:Y:S02]  /*0360*/  SHF.R.S32.HI R11, RZ, 0x6, R3 ;  /* 0x00000006ff0b7819 */ /* 0x000fe40000011403 */
[----:B------:R-:W-:Y:S02]  /*0370*/  IADD3.X R3, R13, R18, RZ, P0, P1 ;  /* 0x000000120d037210 */ /* 0x000fe400007e24ff */
[----:B------:R-:W-:Y:S01]  /*0380*/  IADD3 R10, P0, P1, R14, R15, R7 ;  /* 0x0000000f0e0a7210 */ /* 0x000fe2000791e007 */
[----:B------:R-:W-:Y:S01]  /*0390*/  IMAD.SHL.U32 R15, R11, 0x10, RZ ;  /* 0x000000100b0f7824 */ /* 0x000fe200078e00ff */
[C---:B------:R-:W-:Y:S02]  /*03a0*/  IADD3.X R9, R13.reuse, R16, RZ, P2, P3 ;  /* 0x000000100d097210 */ /* 0x040fe400017e64ff */
[----:B------:R-:W-:Y:S01]  /*03b0*/  IADD3.X R7, R13, R20, RZ, P4, P5 ;  /* 0x000000140d077210 */ /* 0x000fe200027ea4ff */
[----:B------:R-:W-:Y:S01]  /*03c0*/  IMAD.WIDE R2, R15, 0x4, R2 ;  /* 0x000000040f027825 */ /* 0x000fe200078e0202 */
[----:B------:R-:W-:-:S03]  /*03d0*/  IADD3.X R11, R13, R22, RZ, P0, P1 ;  /* 0x000000160d0b7210 */ /* 0x000fc600007e24ff */
[C---:B------:R-:W-:Y:S02]  /*03e0*/  IMAD.WIDE R8, R15.reuse, 0x4, R8 ;  /* 0x000000040f087825 */ /* 0x040fe400078e0208 */
[----:B------:R-:W2:Y:S02]  /*03f0*/  LDG.E.EL R3, desc[UR4][R2.64] ;  /* 0x0000000402037981 */ /* 0x000ea4000c2e1900 */
[C---:B------:R-:W-:Y:S02]  /*0400*/  IMAD.WIDE R6, R15.reuse, 0x4, R6 ;  /* 0x000000040f067825 */ /* 0x040fe400078e0206 */
[----:B------:R-:W3:Y:S02]  /*0410*/  LDG.E.EL R8, desc[UR4][R8.64] ;  /* 0x0000000408087981 */ /* 0x000ee4000c2e1900 */
[----:B------:R-:W-:Y:S02]  /*0420*/  IMAD.WIDE R10, R15, 0x4, R10 ;  /* 0x000000040f0a7825 */ /* 0x000fe400078e020a */
[----:B------:R-:W2:Y:S02]  /*0430*/  LDG.E.EL R6, desc[UR4][R6.64] ;  /* 0x0000000406067981 */ /* 0x000ea4000c2e1900 */
[----:B-1----:R-:W-:-:S02]  /*0440*/  IMAD.WIDE R4, R12, 0x4, R4 ;  /* 0x000000040c047825 */ /* 0x002fc400078e0204 */
[----:B------:R-:W3:Y:S01]  /*0450*/  LDG.E.EL R11, desc[UR4][R10.64] ;  /* 0x000000040a0b7981 */ /* 0x000ee2000c2e1900 */
[----:B------:R-:W1:Y:S03]  /*0460*/  LDC.64 R12, c[0x0][0x238] ;  /* 0x00008e00ff0c7b82 */ /* 0x000e660000000a00 */
[----:B------:R-:W4:Y:S01]  /*0470*/  LDG.E.EL.64 R4, desc[UR4][R4.64] ;  /* 0x0000000404047981 */ /* 0x000f22000c2e1b00 */
[----:B-1----:R-:W-:-:S04]  /*0480*/  IMAD.WIDE R12, R0, 0x4, R12 ;  /* 0x00000004000c7825 */ /* 0x002fc800078e020c */
[----:B--2---:R-:W-:Y:S01]  /*0490*/  FADD R14, -R3, R6 ;  /* 0x00000006030e7221 */ /* 0x004fe20000000100 */
[----:B---3--:R-:W-:-:S03]  /*04a0*/  FADD R15, -R8, R11 ;  /* 0x0000000b080f7221 */ /* 0x008fc60000000100 */
[----:B----4-:R-:W-:Y:S01]  /*04b0*/  FFMA R14, R4, R14, R3 ;  /* 0x0000000e040e7223 */ /* 0x010fe20000000003 */
[----:B------:R-:W-:-:S05]  /*04c0*/  FFMA R15, R5, R15, R8 ;  /* 0x0000000f050f7223 */ /* 0x000fca0000000008 */
[----:B------:R-:W-:Y:S01]  /*04d0*/  STG.E.64 desc[UR4][R12.64], R14 ;  /* 0x0000000e0c007986 */ /* 0x000fe2000c101b04 */
[----:B------:R-:W-:Y:S05]  /*04e0*/  EXIT ;  /* 0x000000000000794d */ /* 0x000fea0003800000 */
.L_x_0:
[----:B------:R-:W-:-:S00]  /*04f0*/  BRA `(.L_x_0) ;  /* 0xfffffffc00fc7947 */ /* 0x000fc0000383ffff */
[----:B------:R-:W-:-:S00]  /*0500*/  NOP ;  /* 0x0000000000007918 */ /* 0x000fc00000000000 */
[----:B------:R-:W-:-:S00]  /*0510*/  NOP ;  /* 0x0000000000007918 */ /* 0x000fc00000000000 */
[----:B------:R-:W-:-:S00]  /*0520*/  NOP ;  /* 0x0000000000007918 */ /* 0x000fc00000000000 */
[----:B------:R-:W-:-:S00]  /*0530*/  NOP ;  /* 0x0000000000007918 */ /* 0x000fc00000000000 */
[----:B------:R-:W-:-:S00]  /*0540*/  NOP ;  /* 0x0000000000007918 */ /* 0x000fc00000000000 */
[----:B------:R-:W-:-:S00]  /*0550*/  NOP ;  /* 0x0000000000007918 */ /* 0x000fc00000000000 */
[----:B------:R-:W-:-:S00]  /*0560*/  NOP ;  /* 0x0000000000007918 */ /* 0x000fc00000000000 */
[----:B------:R-:W-:-:S00]  /*0570*/  NOP ;  /* 0x0000000000007918 */ /* 0x000fc00000000000 */
.L_x_1:


//--------------------- .nv.constant0.triton_poi_fused__unsafe_index_add_mul_sub_78 --------------------------
	.section	.nv.constant0.triton_poi_fused__unsafe_index_add_mul_sub_78,"a",@progbits
	.sectionflags	@""
	.align	4
.nv.constant0.triton_poi_fused__unsafe_index_add_mul_sub_78:
	.zero		580
